//
// Generated by NVIDIA NVVM Compiler
//
// Compiler Build ID: CL-36424714
// Cuda compilation tools, release 13.0, V13.0.88
// Based on NVVM 20.0.0
//

.version 9.0
.target sm_100
.address_size 64

	// .globl	_Z13convolution1DPKfPfi
.const .align 4 .b8 filter[20];

.visible .entry _Z13convolution1DPKfPfi(
	.param .u64 .ptr .align 1 _Z13convolution1DPKfPfi_param_0,
	.param .u64 .ptr .align 1 _Z13convolution1DPKfPfi_param_1,
	.param .u32 _Z13convolution1DPKfPfi_param_2
)
{
	.reg .pred 	%p<15>;
	.reg .b32 	%r<10>;
	.reg .b32 	%f<27>;
	.reg .b64 	%rd<17>;

	ld.param.u64 	%rd3, [_Z13convolution1DPKfPfi_param_0];
	ld.param.u64 	%rd2, [_Z13convolution1DPKfPfi_param_1];
	ld.param.u32 	%r5, [_Z13convolution1DPKfPfi_param_2];
	cvta.to.global.u64 	%rd1, %rd3;
	mov.u32 	%r6, %tid.x;
	mov.u32 	%r7, %ctaid.x;
	mov.u32 	%r8, %ntid.x;
	mad.lo.s32 	%r1, %r7, %r8, %r6;
	setp.ge.s32 	%p1, %r1, %r5;
	@%p1 bra 	$L__BB0_12;
	add.s32 	%r2, %r1, -2;
	setp.lt.s32 	%p2, %r1, 2;
	setp.ge.s32 	%p3, %r2, %r5;
	mov.f32 	%f23, 0f00000000;
	or.pred  	%p4, %p2, %p3;
	@%p4 bra 	$L__BB0_3;
	mul.wide.u32 	%rd4, %r2, 4;
	add.s64 	%rd5, %rd1, %rd4;
	ld.global.f32 	%f12, [%rd5];
	ld.const.f32 	%f13, [filter];
	fma.rn.f32 	%f23, %f12, %f13, 0f00000000;
$L__BB0_3:
	setp.lt.s32 	%p5, %r1, 1;
	setp.gt.s32 	%p6, %r1, %r5;
	or.pred  	%p7, %p5, %p6;
	@%p7 bra 	$L__BB0_5;
	add.s32 	%r9, %r1, -1;
	mul.wide.u32 	%rd6, %r9, 4;
	add.s64 	%rd7, %rd1, %rd6;
	ld.global.f32 	%f14, [%rd7];
	ld.const.f32 	%f15, [filter+4];
	fma.rn.f32 	%f23, %f14, %f15, %f23;
$L__BB0_5:
	setp.lt.s32 	%p8, %r1, 0;
	@%p8 bra 	$L__BB0_7;
	mul.wide.u32 	%rd8, %r1, 4;
	add.s64 	%rd9, %rd1, %rd8;
	ld.global.f32 	%f16, [%rd9];
	ld.const.f32 	%f17, [filter+8];
	fma.rn.f32 	%f23, %f16, %f17, %f23;
$L__BB0_7:
	add.s32 	%r3, %r1, 1;
	setp.lt.s32 	%p9, %r1, -1;
	setp.ge.s32 	%p10, %r3, %r5;
	or.pred  	%p11, %p9, %p10;
	@%p11 bra 	$L__BB0_9;
	mul.wide.u32 	%rd10, %r3, 4;
	add.s64 	%rd11, %rd1, %rd10;
	ld.global.f32 	%f18, [%rd11];
	ld.const.f32 	%f19, [filter+12];
	fma.rn.f32 	%f23, %f18, %f19, %f23;
$L__BB0_9:
	add.s32 	%r4, %r1, 2;
	setp.lt.s32 	%p12, %r1, -2;
	setp.ge.s32 	%p13, %r4, %r5;
	or.pred  	%p14, %p12, %p13;
	@%p14 bra 	$L__BB0_11;
	mul.wide.u32 	%rd12, %r4, 4;
	add.s64 	%rd13, %rd1, %rd12;
	ld.global.f32 	%f20, [%rd13];
	ld.const.f32 	%f21, [filter+16];
	fma.rn.f32 	%f23, %f20, %f21, %f23;
$L__BB0_11:
	cvta.to.global.u64 	%rd14, %rd2;
	mul.wide.s32 	%rd15, %r1, 4;
	add.s64 	%rd16, %rd14, %rd15;
	st.global.f32 	[%rd16], %f23;
$L__BB0_12:
	ret;

}


// ===== COMPILED SASS (sm_100) =====

	.target	sm_100

	.elftype	@"ET_EXEC"


//--------------------- .note.nv.tkinfo           --------------------------
	.section	.note.nv.tkinfo,"",@"SHT_NOTE"
	.sectionflags	@"SHF_NOTE_NV_TKINFO"
	.tkinfo
        /*0018*/ 	.word	0x00000002
        /*0030*/ 	.string	""
        /*0030*/ 	.string	"ptxas"
        /*0030*/ 	.string	"Cuda compilation tools, release 13.0, V13.0.88"
        /*0030*/ 	.string	"Build cuda_13.0.r13.0/compiler.36424714_0"
        /*0030*/ 	.string	"-arch sm_100 -m 64 "



//--------------------- .note.nv.cuinfo           --------------------------
	.section	.note.nv.cuinfo,"",@"SHT_NOTE"
	.sectionflags	@"SHF_NOTE_NV_CUINFO"
        /*0018*/ 	.short	0x0002
        /*001a*/ 	.short	0x0064
        /*001c*/ 	.short	0x0082
	.zero		2


//--------------------- .nv.info                  --------------------------
	.section	.nv.info,"",@"SHT_CUDA_INFO"
	.align	4


	//----- nvinfo : EIATTR_REGCOUNT
	.align		4
        /*0000*/ 	.byte	0x04, 0x2f
        /*0002*/ 	.short	(.L_2 - .L_1)
	.align		4
.L_1:
        /*0004*/ 	.word	index@(_Z13convolution1DPKfPfi)
        /*0008*/ 	.word	0x00000016


	//----- nvinfo : EIATTR_FRAME_SIZE
	.align		4
.L_2:
        /*000c*/ 	.byte	0x04, 0x11
        /*000e*/ 	.short	(.L_4 - .L_3)
	.align		4
.L_3:
        /*0010*/ 	.word	index@(_Z13convolution1DPKfPfi)
        /*0014*/ 	.word	0x00000000


	//----- nvinfo : EIATTR_MIN_STACK_SIZE
	.align		4
.L_4:
        /*0018*/ 	.byte	0x04, 0x12
        /*001a*/ 	.short	(.L_6 - .L_5)
	.align		4
.L_5:
        /*001c*/ 	.word	index@(_Z13convolution1DPKfPfi)
        /*0020*/ 	.word	0x00000000
.L_6:


//--------------------- .nv.compat                --------------------------
	.section	.nv.compat,"",@"SHT_CUDA_COMPAT_INFO"
	.align	4
        /*0000*/ 	.byte	0x02, 0x09, 0x00, 0x00, 0x02, 0x02, 0x01, 0x00, 0x02, 0x05, 0x05, 0x00, 0x03, 0x07, 0x01, 0x01
        /*0010*/ 	.byte	0x02, 0x03, 0x00, 0x00, 0x02, 0x06, 0x01, 0x00, 0x04, 0x0b, 0x08, 0x00, 0x09, 0x00, 0x00, 0x00
        /*0020*/ 	.byte	0x00, 0x00, 0x00, 0x00


//--------------------- .nv.info._Z13convolution1DPKfPfi --------------------------
	.section	.nv.info._Z13convolution1DPKfPfi,"",@"SHT_CUDA_INFO"
	.sectionflags	@""
	.align	4


	//----- nvinfo : EIATTR_CUDA_API_VERSION
	.align		4
        /*0000*/ 	.byte	0x04, 0x37
        /*0002*/ 	.short	(.L_8 - .L_7)
.L_7:
        /*0004*/ 	.word	0x00000082


	//----- nvinfo : EIATTR_KPARAM_INFO
	.align		4
.L_8:
        /*0008*/ 	.byte	0x04, 0x17
        /*000a*/ 	.short	(.L_10 - .L_9)
.L_9:
        /*000c*/ 	.word	0x00000000
        /*0010*/ 	.short	0x0002
        /*0012*/ 	.short	0x0010
        /*0014*/ 	.byte	0x00, 0xf0, 0x11, 0x00


	//----- nvinfo : EIATTR_KPARAM_INFO
	.align		4
.L_10:
        /*0018*/ 	.byte	0x04, 0x17
        /*001a*/ 	.short	(.L_12 - .L_11)
.L_11:
        /*001c*/ 	.word	0x00000000
        /*0020*/ 	.short	0x0001
        /*0022*/ 	.short	0x0008
        /*0024*/ 	.byte	0x00, 0xf5, 0x21, 0x00


	//----- nvinfo : EIATTR_KPARAM_INFO
	.align		4
.L_12:
        /*0028*/ 	.byte	0x04, 0x17
        /*002a*/ 	.short	(.L_14 - .L_13)
.L_13:
        /*002c*/ 	.word	0x00000000
        /*0030*/ 	.short	0x0000
        /*0032*/ 	.short	0x0000
        /*0034*/ 	.byte	0x00, 0xf5, 0x21, 0x00


	//----- nvinfo : EIATTR_SPARSE_MMA_MASK
	.align		4
.L_14:
        /*0038*/ 	.byte	0x03, 0x50
        /*003a*/ 	.short	0x0000


	//----- nvinfo : EIATTR_MAXREG_COUNT
	.align		4
        /*003c*/ 	.byte	0x03, 0x1b
        /*003e*/ 	.short	0x00ff


	//----- nvinfo : EIATTR_MERCURY_ISA_VERSION
	.align		4
        /*0040*/ 	.byte	0x03, 0x5f
        /*0042*/ 	.short	0x0101


	//----- nvinfo : EIATTR_VRC_CTA_INIT_COUNT
	.align		4
        /*0044*/ 	.byte	0x02, 0x4a
	.zero		1
	.zero		1


	//----- nvinfo : EIATTR_EXIT_INSTR_OFFSETS
	.align		4
        /*0048*/ 	.byte	0x04, 0x1c
        /*004a*/ 	.short	(.L_16 - .L_15)


	//   ....[0]....
.L_15:
        /*004c*/ 	.word	0x00000070


	//   ....[1]....
        /*0050*/ 	.word	0x00000330


	//----- nvinfo : EIATTR_CBANK_PARAM_SIZE
	.align		4
.L_16:
        /*0054*/ 	.byte	0x03, 0x19
        /*0056*/ 	.short	0x0014


	//----- nvinfo : EIATTR_PARAM_CBANK
	.align		4
        /*0058*/ 	.byte	0x04, 0x0a
        /*005a*/ 	.short	(.L_18 - .L_17)
	.align		4
.L_17:
        /*005c*/ 	.word	index@(.nv.constant0._Z13convolution1DPKfPfi)
        /*0060*/ 	.short	0x0380
        /*0062*/ 	.short	0x0014


	//----- nvinfo : EIATTR_SW_WAR
	.align		4
.L_18:
        /*0064*/ 	.byte	0x04, 0x36
        /*0066*/ 	.short	(.L_20 - .L_19)
.L_19:
        /*0068*/ 	.word	0x00000008
.L_20:


//--------------------- .nv.callgraph             --------------------------
	.section	.nv.callgraph,"",@"SHT_CUDA_CALLGRAPH"
	.align	4
	.sectionentsize	8
	.align		4
        /*0000*/ 	.word	0x00000000
	.align		4
        /*0004*/ 	.word	0xffffffff
	.align		4
        /*0008*/ 	.word	0x00000000
	.align		4
        /*000c*/ 	.word	0xfffffffe
	.align		4
        /*0010*/ 	.word	0x00000000
	.align		4
        /*0014*/ 	.word	0xfffffffd
	.align		4
        /*0018*/ 	.word	0x00000000
	.align		4
        /*001c*/ 	.word	0xfffffffc


//--------------------- .nv.constant3             --------------------------
	.section	.nv.constant3,"a",@progbits
	.align	4
.nv.constant3:
	.type		filter,@object
	.size		filter,(.L_0 - filter)
filter:
	.zero		20
.L_0:


//--------------------- .text._Z13convolution1DPKfPfi --------------------------
	.section	.text._Z13convolution1DPKfPfi,"ax",@progbits
	.align	128
        .global         _Z13convolution1DPKfPfi
        .type           _Z13convolution1DPKfPfi,@function
        .size           _Z13convolution1DPKfPfi,(.L_x_1 - _Z13convolution1DPKfPfi)
        .other          _Z13convolution1DPKfPfi,@"STO_CUDA_ENTRY STV_DEFAULT"
_Z13convolution1DPKfPfi:
.text._Z13convolution1DPKfPfi:
[----:B------:R-:W-:Y:S01]  /*0000*/  LDC R1, c[0x0][0x37c] ;  /* 0x0000df00ff017b82 */ /* 0x000fe20000000800 */
[----:B------:R-:W0:Y:S07]  /*0010*/  S2R R4, SR_TID.X ;  /* 0x0000000000047919 */ /* 0x000e2e0000002100 */
[----:B------:R-:W0:Y:S01]  /*0020*/  S2UR UR4, SR_CTAID.X ;  /* 0x00000000000479c3 */ /* 0x000e220000002500 */
[----:B------:R-:W1:Y:S07]  /*0030*/  LDCU UR6, c[0x0][0x390] ;  /* 0x00007200ff0677ac */ /* 0x000e6e0008000800 */
[----:B------:R-:W0:Y:S02]  /*0040*/  LDC R3, c[0x0][0x360] ;  /* 0x0000d800ff037b82 */ /* 0x000e240000000800 */
[----:B0-----:R-:W-:-:S05]  /*0050*/  IMAD R4, R3, UR4, R4 ;  /* 0x0000000403047c24 */ /* 0x001fca000f8e0204 */
[----:B-1----:R-:W-:-:S13]  /*0060*/  ISETP.GE.AND P0, PT, R4, UR6, PT ;  /* 0x0000000604007c0c */ /* 0x002fda000bf06270 */
[----:B------:R-:W-:Y:S05]  /*0070*/  @P0 EXIT ;  /* 0x000000000000094d */ /* 0x000fea0003800000 */
[C---:B------:R-:W-:Y:S01]  /*0080*/  IADD3 R5, PT, PT, R4.reuse, -0x2, RZ ;  /* 0xfffffffe04057810 */ /* 0x040fe20007ffe0ff */
[----:B------:R-:W0:Y:S01]  /*0090*/  LDCU.64 UR4, c[0x0][0x358] ;  /* 0x00006b00ff0477ac */ /* 0x000e220008000a00 */
[C---:B------:R-:W-:Y:S02]  /*00a0*/  ISETP.GT.AND P1, PT, R4.reuse, UR6, PT ;  /* 0x0000000604007c0c */ /* 0x040fe4000bf24270 */
[----:B------:R-:W-:Y:S02]  /*00b0*/  ISETP.GE.AND P0, PT, R5, UR6, PT ;  /* 0x0000000605007c0c */ /* 0x000fe4000bf06270 */
[C---:B------:R-:W-:Y:S02]  /*00c0*/  IADD3 R17, PT, PT, R4.reuse, 0x1, RZ ;  /* 0x0000000104117810 */ /* 0x040fe40007ffe0ff */
[C---:B------:R-:W-:Y:S02]  /*00d0*/  ISETP.LT.OR P0, PT, R4.reuse, 0x2, P0 ;  /* 0x000000020400780c */ /* 0x040fe40000701670 */
[----:B------:R-:W-:-:S02]  /*00e0*/  ISETP.LT.OR P1, PT, R4, 0x1, P1 ;  /* 0x000000010400780c */ /* 0x000fc40000f21670 */
[C---:B------:R-:W-:Y:S02]  /*00f0*/  ISETP.GE.AND P4, PT, R4.reuse, RZ, PT ;  /* 0x000000ff0400720c */ /* 0x040fe40003f86270 */
[C---:B------:R-:W-:Y:S02]  /*0100*/  IADD3 R19, PT, PT, R4.reuse, 0x2, RZ ;  /* 0x0000000204137810 */ /* 0x040fe40007ffe0ff */
[----:B------:R-:W-:Y:S02]  /*0110*/  ISETP.GE.AND P3, PT, R17, UR6, PT ;  /* 0x0000000611007c0c */ /* 0x000fe4000bf66270 */
[----:B------:R-:W-:Y:S02]  /*0120*/  ISETP.GE.AND P2, PT, R19, UR6, PT ;  /* 0x0000000613007c0c */ /* 0x000fe4000bf46270 */
[C---:B------:R-:W-:Y:S01]  /*0130*/  ISETP.LT.OR P3, PT, R4.reuse, -0x1, P3 ;  /* 0xffffffff0400780c */ /* 0x040fe20001f61670 */
[----:B------:R-:W1:Y:S01]  /*0140*/  @!P0 LDC.64 R8, c[0x0][0x380] ;  /* 0x0000e000ff088b82 */ /* 0x000e620000000a00 */
[----:B------:R-:W-:-:S02]  /*0150*/  ISETP.LT.OR P2, PT, R4, -0x2, P2 ;  /* 0xfffffffe0400780c */ /* 0x000fc40001741670 */
[----:B------:R-:W-:-:S05]  /*0160*/  @!P1 IADD3 R15, PT, PT, R4, -0x1, RZ ;  /* 0xffffffff040f9810 */ /* 0x000fca0007ffe0ff */
[----:B------:R-:W2:Y:S08]  /*0170*/  @!P1 LDC.64 R10, c[0x0][0x380] ;  /* 0x0000e000ff0a9b82 */ /* 0x000eb00000000a00 */
[----:B------:R-:W3:Y:S08]  /*0180*/  @P4 LDC.64 R12, c[0x0][0x380] ;  /* 0x0000e000ff0c4b82 */ /* 0x000ef00000000a00 */
[----:B------:R-:W4:Y:S01]  /*0190*/  @!P3 LDC.64 R6, c[0x0][0x380] ;  /* 0x0000e000ff06bb82 */ /* 0x000f220000000a00 */
[----:B-1----:R-:W-:-:S05]  /*01a0*/  @!P0 IMAD.WIDE.U32 R8, R5, 0x4, R8 ;  /* 0x0000000405088825 */ /* 0x002fca00078e0008 */
[----:B0-----:R-:W5:Y:S02]  /*01b0*/  @!P0 LDG.E R0, desc[UR4][R8.64] ;  /* 0x0000000408008981 */ /* 0x001f64000c1e1900 */
[----:B------:R-:W0:Y:S01]  /*01c0*/  @!P2 LDC.64 R2, c[0x0][0x380] ;  /* 0x0000e000ff02ab82 */ /* 0x000e220000000a00 */
[----:B--2---:R-:W-:-:S06]  /*01d0*/  @!P1 IMAD.WIDE.U32 R10, R15, 0x4, R10 ;  /* 0x000000040f0a9825 */ /* 0x004fcc00078e000a */
[----:B------:R1:W2:Y:S01]  /*01e0*/  @!P1 LDG.E R10, desc[UR4][R10.64] ;  /* 0x000000040a0a9981 */ /* 0x0002a2000c1e1900 */
[----:B---3--:R-:W-:Y:S01]  /*01f0*/  @P4 IMAD.WIDE.U32 R12, R4, 0x4, R12 ;  /* 0x00000004040c4825 */ /* 0x008fe200078e000c */
[----:B------:R-:W5:Y:S05]  /*0200*/  @!P0 LDC R5, c[0x3][RZ] ;  /* 0x00c00000ff058b82 */ /* 0x000f6a0000000800 */
[----:B------:R-:W3:Y:S01]  /*0210*/  @P4 LDG.E R12, desc[UR4][R12.64] ;  /* 0x000000040c0c4981 */ /* 0x000ee2000c1e1900 */
[----:B----4-:R-:W-:Y:S02]  /*0220*/  @!P3 IMAD.WIDE.U32 R6, R17, 0x4, R6 ;  /* 0x000000041106b825 */ /* 0x010fe400078e0006 */
[----:B------:R-:W2:Y:S04]  /*0230*/  @!P1 LDC R14, c[0x3][0x4] ;  /* 0x00c00100ff0e9b82 */ /* 0x000ea80000000800 */
[----:B------:R-:W4:Y:S01]  /*0240*/  @!P3 LDG.E R6, desc[UR4][R6.64] ;  /* 0x000000040606b981 */ /* 0x000f22000c1e1900 */
[----:B0-----:R-:W-:-:S03]  /*0250*/  @!P2 IMAD.WIDE.U32 R2, R19, 0x4, R2 ;  /* 0x000000041302a825 */ /* 0x001fc600078e0002 */
[----:B------:R-:W3:Y:S03]  /*0260*/  @P4 LDC R15, c[0x3][0x8] ;  /* 0x00c00200ff0f4b82 */ /* 0x000ee60000000800 */
[----:B------:R-:W4:Y:S05]  /*0270*/  @!P2 LDG.E R2, desc[UR4][R2.64] ;  /* 0x000000040202a981 */ /* 0x000f2a000c1e1900 */
[----:B------:R-:W4:Y:S01]  /*0280*/  @!P3 LDC R16, c[0x3][0xc] ;  /* 0x00c00300ff10bb82 */ /* 0x000f220000000800 */
[----:B-1----:R-:W-:-:S07]  /*0290*/  HFMA2 R11, -RZ, RZ, 0, 0 ;  /* 0x00000000ff0b7431 */ /* 0x002fce00000001ff */
[----:B------:R-:W0:Y:S08]  /*02a0*/  LDC.64 R8, c[0x0][0x388] ;  /* 0x0000e200ff087b82 */ /* 0x000e300000000a00 */
[----:B------:R-:W1:Y:S01]  /*02b0*/  @!P2 LDC R17, c[0x3][0x10] ;  /* 0x00c00400ff11ab82 */ /* 0x000e620000000800 */
[----:B-----5:R-:W-:-:S04]  /*02c0*/  @!P0 FFMA R11, R0, R5, RZ ;  /* 0x00000005000b8223 */ /* 0x020fc800000000ff */
[----:B--2---:R-:W-:-:S04]  /*02d0*/  @!P1 FFMA R11, R10, R14, R11 ;  /* 0x0000000e0a0b9223 */ /* 0x004fc8000000000b */
[----:B---3--:R-:W-:Y:S01]  /*02e0*/  @P4 FFMA R11, R12, R15, R11 ;  /* 0x0000000f0c0b4223 */ /* 0x008fe2000000000b */
[----:B0-----:R-:W-:-:S04]  /*02f0*/  IMAD.WIDE R4, R4, 0x4, R8 ;  /* 0x0000000404047825 */ /* 0x001fc800078e0208 */
[----:B----4-:R-:W-:-:S04]  /*0300*/  @!P3 FFMA R11, R6, R16, R11 ;  /* 0x00000010060bb223 */ /* 0x010fc8000000000b */
[----:B-1----:R-:W-:-:S05]  /*0310*/  @!P2 FFMA R11, R2, R17, R11 ;  /* 0x00000011020ba223 */ /* 0x002fca000000000b */
[----:B------:R-:W-:Y:S01]  /*0320*/  STG.E desc[UR4][R4.64], R11 ;  /* 0x0000000b04007986 */ /* 0x000fe2000c101904 */
[----:B------:R-:W-:Y:S05]  /*0330*/  EXIT ;  /* 0x000000000000794d */ /* 0x000fea0003800000 */
.L_x_0:
[----:B------:R-:W-:-:S00]  /*0340*/  BRA `(.L_x_0) ;  /* 0xfffffffc00fc7947 */ /* 0x000fc0000383ffff */
[----:B------:R-:W-:-:S00]  /*0350*/  NOP ;  /* 0x0000000000007918 */ /* 0x000fc00000000000 */
        /* <DEDUP_REMOVED lines=10> */
.L_x_1:


//--------------------- .nv.shared.reserved.0     --------------------------
	.section	.nv.shared.reserved.0,"aw",@nobits
	.weak		__nv_reservedSMEM_offset_0_alias
	.size		__nv_reservedSMEM_offset_0_alias, 0, 64
	.other		__nv_reservedSMEM_offset_0_alias,@"STO_CUDA_RESERVED_SHARED STV_DEFAULT"
__nv_reservedSMEM_offset_0_alias:
	.zero		0
	.zero		64


//--------------------- .nv.constant0._Z13convolution1DPKfPfi --------------------------
	.section	.nv.constant0._Z13convolution1DPKfPfi,"a",@progbits
	.sectionflags	@""
	.align	4
.nv.constant0._Z13convolution1DPKfPfi:
	.zero		916


//--------------------- SYMBOLS --------------------------

	.type		.nv.reservedSmem.offset0,@object
	.size		.nv.reservedSmem.offset0,0x4
